//
// Generated by NVIDIA NVVM Compiler
//
// Compiler Build ID: CL-36424714
// Cuda compilation tools, release 13.0, V13.0.88
// Based on NVVM 20.0.0
//

.version 9.0
.target sm_100
.address_size 64

	// .globl	_Z11hello_worldv
.extern .func  (.param .b32 func_retval0) vprintf
(
	.param .b64 vprintf_param_0,
	.param .b64 vprintf_param_1
)
;
.global .align 1 .b8 $str[29] = {98, 108, 111, 99, 107, 32, 105, 100, 120, 58, 37, 100, 32, 116, 104, 114, 101, 97, 100, 32, 105, 100, 120, 58, 32, 37, 100, 10};
.global .align 1 .b8 $str$1[19] = {71, 80, 85, 58, 32, 72, 101, 108, 108, 111, 32, 119, 111, 114, 108, 100, 33, 10};

.visible .entry _Z11hello_worldv()
{
	.local .align 8 .b8 	__local_depot0[8];
	.reg .b64 	%SP;
	.reg .b64 	%SPL;
	.reg .pred 	%p<2>;
	.reg .b32 	%r<7>;
	.reg .b64 	%rd<7>;

	mov.u64 	%SPL, __local_depot0;
	cvta.local.u64 	%SP, %SPL;
	add.u64 	%rd1, %SP, 0;
	add.u64 	%rd2, %SPL, 0;
	mov.u32 	%r1, %ctaid.x;
	mov.u32 	%r2, %tid.x;
	st.local.v2.u32 	[%rd2], {%r1, %r2};
	mov.u64 	%rd3, $str;
	cvta.global.u64 	%rd4, %rd3;
	{ // callseq 0, 0
	.param .b64 param0;
	st.param.b64 	[param0], %rd4;
	.param .b64 param1;
	st.param.b64 	[param1], %rd1;
	.param .b32 retval0;
	call.uni (retval0), 
	vprintf, 
	(
	param0, 
	param1
	);
	ld.param.b32 	%r3, [retval0];
	} // callseq 0
	setp.ne.s32 	%p1, %r2, 0;
	@%p1 bra 	$L__BB0_2;
	mov.u64 	%rd5, $str$1;
	cvta.global.u64 	%rd6, %rd5;
	{ // callseq 1, 0
	.param .b64 param0;
	st.param.b64 	[param0], %rd6;
	.param .b64 param1;
	st.param.b64 	[param1], 0;
	.param .b32 retval0;
	call.uni (retval0), 
	vprintf, 
	(
	param0, 
	param1
	);
	ld.param.b32 	%r5, [retval0];
	} // callseq 1
$L__BB0_2:
	ret;

}


// ===== COMPILED SASS (sm_100) =====

	.target	sm_100

	.elftype	@"ET_EXEC"


//--------------------- .note.nv.tkinfo           --------------------------
	.section	.note.nv.tkinfo,"",@"SHT_NOTE"
	.sectionflags	@"SHF_NOTE_NV_TKINFO"
	.tkinfo
        /*0018*/ 	.word	0x00000002
        /*0030*/ 	.string	""
        /*0030*/ 	.string	"ptxas"
        /*0030*/ 	.string	"Cuda compilation tools, release 13.0, V13.0.88"
        /*0030*/ 	.string	"Build cuda_13.0.r13.0/compiler.36424714_0"
        /*0030*/ 	.string	"-arch sm_100 -m 64 "



//--------------------- .note.nv.cuinfo           --------------------------
	.section	.note.nv.cuinfo,"",@"SHT_NOTE"
	.sectionflags	@"SHF_NOTE_NV_CUINFO"
        /*0018*/ 	.short	0x0002
        /*001a*/ 	.short	0x0064
        /*001c*/ 	.short	0x0082
	.zero		2


//--------------------- .nv.info                  --------------------------
	.section	.nv.info,"",@"SHT_CUDA_INFO"
	.align	4


	//----- nvinfo : EIATTR_REGCOUNT
	.align		4
        /*0000*/ 	.byte	0x04, 0x2f
        /*0002*/ 	.short	(.L_3 - .L_2)
	.align		4
.L_2:
        /*0004*/ 	.word	index@(_Z11hello_worldv)
        /*0008*/ 	.word	0x00000018


	//----- nvinfo : EIATTR_FRAME_SIZE
	.align		4
.L_3:
        /*000c*/ 	.byte	0x04, 0x11
        /*000e*/ 	.short	(.L_5 - .L_4)
	.align		4
.L_4:
        /*0010*/ 	.word	index@(_Z11hello_worldv)
        /*0014*/ 	.word	0x00000008


	//----- nvinfo : EIATTR_MIN_STACK_SIZE
	.align		4
.L_5:
        /*0018*/ 	.byte	0x04, 0x12
        /*001a*/ 	.short	(.L_7 - .L_6)
	.align		4
.L_6:
        /*001c*/ 	.word	index@(_Z11hello_worldv)
        /*0020*/ 	.word	0x00000008
.L_7:


//--------------------- .nv.compat                --------------------------
	.section	.nv.compat,"",@"SHT_CUDA_COMPAT_INFO"
	.align	4
        /*0000*/ 	.byte	0x02, 0x09, 0x00, 0x00, 0x02, 0x02, 0x01, 0x00, 0x02, 0x05, 0x05, 0x00, 0x03, 0x07, 0x01, 0x01
        /*0010*/ 	.byte	0x02, 0x03, 0x00, 0x00, 0x02, 0x06, 0x01, 0x00, 0x04, 0x0b, 0x08, 0x00, 0x09, 0x00, 0x00, 0x00
        /*0020*/ 	.byte	0x00, 0x00, 0x00, 0x00


//--------------------- .nv.info._Z11hello_worldv --------------------------
	.section	.nv.info._Z11hello_worldv,"",@"SHT_CUDA_INFO"
	.sectionflags	@""
	.align	4


	//----- nvinfo : EIATTR_CUDA_API_VERSION
	.align		4
        /*0000*/ 	.byte	0x04, 0x37
        /*0002*/ 	.short	(.L_9 - .L_8)
.L_8:
        /*0004*/ 	.word	0x00000082


	//----- nvinfo : EIATTR_SPARSE_MMA_MASK
	.align		4
.L_9:
        /*0008*/ 	.byte	0x03, 0x50
        /*000a*/ 	.short	0x0000


	//----- nvinfo : EIATTR_MAXREG_COUNT
	.align		4
        /*000c*/ 	.byte	0x03, 0x1b
        /*000e*/ 	.short	0x00ff


	//----- nvinfo : EIATTR_EXTERNS
	.align		4
        /*0010*/ 	.byte	0x04, 0x0f
        /*0012*/ 	.short	(.L_11 - .L_10)


	//   ....[0]....
	.align		4
.L_10:
        /*0014*/ 	.word	index@(vprintf)


	//----- nvinfo : EIATTR_MERCURY_ISA_VERSION
	.align		4
.L_11:
        /*0018*/ 	.byte	0x03, 0x5f
        /*001a*/ 	.short	0x0101


	//----- nvinfo : EIATTR_VRC_CTA_INIT_COUNT
	.align		4
        /*001c*/ 	.byte	0x02, 0x4a
	.zero		1
	.zero		1


	//----- nvinfo : EIATTR_SYSCALL_OFFSETS
	.align		4
        /*0020*/ 	.byte	0x04, 0x46
        /*0022*/ 	.short	(.L_13 - .L_12)


	//   ....[0]....
.L_12:
        /*0024*/ 	.word	0x000000f0


	//   ....[1]....
        /*0028*/ 	.word	0x00000180


	//----- nvinfo : EIATTR_EXIT_INSTR_OFFSETS
	.align		4
.L_13:
        /*002c*/ 	.byte	0x04, 0x1c
        /*002e*/ 	.short	(.L_15 - .L_14)


	//   ....[0]....
.L_14:
        /*0030*/ 	.word	0x00000110


	//   ....[1]....
        /*0034*/ 	.word	0x00000190


	//----- nvinfo : EIATTR_CRS_STACK_SIZE
	.align		4
.L_15:
        /*0038*/ 	.byte	0x04, 0x1e
        /*003a*/ 	.short	(.L_17 - .L_16)
.L_16:
        /*003c*/ 	.word	0x00000000


	//----- nvinfo : EIATTR_SW_WAR
	.align		4
.L_17:
        /*0040*/ 	.byte	0x04, 0x36
        /*0042*/ 	.short	(.L_19 - .L_18)
.L_18:
        /*0044*/ 	.word	0x00000008
.L_19:


//--------------------- .nv.callgraph             --------------------------
	.section	.nv.callgraph,"",@"SHT_CUDA_CALLGRAPH"
	.align	4
	.sectionentsize	8
	.align		4
        /*0000*/ 	.word	0x00000000
	.align		4
        /*0004*/ 	.word	0xffffffff
	.align		4
        /*0008*/ 	.word	index@(_Z11hello_worldv)
	.align		4
        /*000c*/ 	.word	index@(vprintf)
	.align		4
        /*0010*/ 	.word	0x00000000
	.align		4
        /*0014*/ 	.word	0xfffffffe
	.align		4
        /*0018*/ 	.word	0x00000000
	.align		4
        /*001c*/ 	.word	0xfffffffd
	.align		4
        /*0020*/ 	.word	0x00000000
	.align		4
        /*0024*/ 	.word	0xfffffffc


//--------------------- .nv.constant4             --------------------------
	.section	.nv.constant4,"a",@progbits
	.align	8
	.align		8
.nv.constant4:
        /*0000*/ 	.dword	vprintf
	.align		8
        /*0008*/ 	.dword	$str
	.align		8
        /*0010*/ 	.dword	$str$1


//--------------------- .text._Z11hello_worldv    --------------------------
	.section	.text._Z11hello_worldv,"ax",@progbits
	.align	128
        .global         _Z11hello_worldv
        .type           _Z11hello_worldv,@function
        .size           _Z11hello_worldv,(.L_x_3 - _Z11hello_worldv)
        .other          _Z11hello_worldv,@"STO_CUDA_ENTRY STV_DEFAULT"
_Z11hello_worldv:
.text._Z11hello_worldv:
[----:B------:R-:W0:Y:S01]  /*0000*/  LDC R1, c[0x0][0x37c] ;  /* 0x0000df00ff017b82 */ /* 0x000e220000000800 */
[----:B------:R-:W1:Y:S01]  /*0010*/  S2R R16, SR_CTAID.X ;  /* 0x0000000000107919 */ /* 0x000e620000002500 */
[----:B0-----:R-:W-:Y:S01]  /*0020*/  VIADD R1, R1, 0xfffffff8 ;  /* 0xfffffff801017836 */ /* 0x001fe20000000000 */
[----:B------:R-:W-:Y:S01]  /*0030*/  MOV R2, 0x0 ;  /* 0x0000000000027802 */ /* 0x000fe20000000f00 */
[----:B------:R-:W0:Y:S01]  /*0040*/  LDCU UR4, c[0x0][0x2f8] ;  /* 0x00005f00ff0477ac */ /* 0x000e220008000800 */
[----:B------:R-:W1:Y:S03]  /*0050*/  S2R R17, SR_TID.X ;  /* 0x0000000000117919 */ /* 0x000e660000002100 */
[----:B------:R2:W3:Y:S01]  /*0060*/  LDC.64 R8, c[0x4][R2] ;  /* 0x0100000002087b82 */ /* 0x0004e20000000a00 */
[----:B------:R-:W4:Y:S01]  /*0070*/  LDCU.64 UR6, c[0x4][0x8] ;  /* 0x01000100ff0677ac */ /* 0x000f220008000a00 */
[----:B------:R-:W5:Y:S01]  /*0080*/  LDCU UR5, c[0x0][0x2fc] ;  /* 0x00005f80ff0577ac */ /* 0x000f620008000800 */
[----:B0-----:R-:W-:Y:S01]  /*0090*/  IADD3 R6, P0, PT, R1, UR4, RZ ;  /* 0x0000000401067c10 */ /* 0x001fe2000ff1e0ff */
[----:B----4-:R-:W-:-:S02]  /*00a0*/  IMAD.U32 R4, RZ, RZ, UR6 ;  /* 0x00000006ff047e24 */ /* 0x010fc4000f8e00ff */
[----:B------:R-:W-:Y:S02]  /*00b0*/  IMAD.U32 R5, RZ, RZ, UR7 ;  /* 0x00000007ff057e24 */ /* 0x000fe4000f8e00ff */
[----:B-----5:R-:W-:Y:S01]  /*00c0*/  IMAD.X R7, RZ, RZ, UR5, P0 ;  /* 0x00000005ff077e24 */ /* 0x020fe200080e06ff */
[----:B-1----:R2:W-:Y:S07]  /*00d0*/  STL.64 [R1], R16 ;  /* 0x0000001001007387 */ /* 0x0025ee0000100a00 */
[----:B------:R-:W-:-:S07]  /*00e0*/  LEPC R20, `(.L_x_0) ;  /* 0x000000001014794e */ /* 0x000fce0000000000 */
[----:B--23--:R-:W-:Y:S05]  /*00f0*/  CALL.ABS.NOINC R8 ;  /* 0x0000000008007343 */ /* 0x00cfea0003c00000 */
.L_x_0:
[----:B------:R-:W-:-:S13]  /*0100*/  ISETP.NE.AND P0, PT, R17, RZ, PT ;  /* 0x000000ff1100720c */ /* 0x000fda0003f05270 */
[----:B------:R-:W-:Y:S05]  /*0110*/  @P0 EXIT ;  /* 0x000000000000094d */ /* 0x000fea0003800000 */
[----:B------:R-:W0:Y:S01]  /*0120*/  LDC.64 R2, c[0x4][R2] ;  /* 0x0100000002027b82 */ /* 0x000e220000000a00 */
[----:B------:R-:W1:Y:S01]  /*0130*/  LDCU.64 UR4, c[0x4][0x10] ;  /* 0x01000200ff0477ac */ /* 0x000e620008000a00 */
[----:B------:R-:W-:Y:S01]  /*0140*/  CS2R R6, SRZ ;  /* 0x0000000000067805 */ /* 0x000fe2000001ff00 */
[----:B-1----:R-:W-:Y:S02]  /*0150*/  IMAD.U32 R4, RZ, RZ, UR4 ;  /* 0x00000004ff047e24 */ /* 0x002fe4000f8e00ff */
[----:B------:R-:W-:-:S07]  /*0160*/  IMAD.U32 R5, RZ, RZ, UR5 ;  /* 0x00000005ff057e24 */ /* 0x000fce000f8e00ff */
[----:B------:R-:W-:-:S07]  /*0170*/  LEPC R20, `(.L_x_1) ;  /* 0x000000001014794e */ /* 0x000fce0000000000 */
[----:B0-----:R-:W-:Y:S05]  /*0180*/  CALL.ABS.NOINC R2 ;  /* 0x0000000002007343 */ /* 0x001fea0003c00000 */
.L_x_1:
[----:B------:R-:W-:Y:S05]  /*0190*/  EXIT ;  /* 0x000000000000794d */ /* 0x000fea0003800000 */
.L_x_2:
[----:B------:R-:W-:-:S00]  /*01a0*/  BRA `(.L_x_2) ;  /* 0xfffffffc00fc7947 */ /* 0x000fc0000383ffff */
[----:B------:R-:W-:-:S00]  /*01b0*/  NOP ;  /* 0x0000000000007918 */ /* 0x000fc00000000000 */
        /* <DEDUP_REMOVED lines=12> */
.L_x_3:


//--------------------- .nv.global.init           --------------------------
	.section	.nv.global.init,"aw",@progbits
.nv.global.init:
	.type		$str$1,@object
	.size		$str$1,($str - $str$1)
$str$1:
        /*0000*/ 	.byte	0x47, 0x50, 0x55, 0x3a, 0x20, 0x48, 0x65, 0x6c, 0x6c, 0x6f, 0x20, 0x77, 0x6f, 0x72, 0x6c, 0x64
        /*0010*/ 	.byte	0x21, 0x0a, 0x00
	.type		$str,@object
	.size		$str,(.L_0 - $str)
$str:
        /*0013*/ 	.byte	0x62, 0x6c, 0x6f, 0x63, 0x6b, 0x20, 0x69, 0x64, 0x78, 0x3a, 0x25, 0x64, 0x20, 0x74, 0x68, 0x72
        /*0023*/ 	.byte	0x65, 0x61, 0x64, 0x20, 0x69, 0x64, 0x78, 0x3a, 0x20, 0x25, 0x64, 0x0a, 0x00
.L_0:


//--------------------- .nv.shared.reserved.0     --------------------------
	.section	.nv.shared.reserved.0,"aw",@nobits
	.weak		__nv_reservedSMEM_offset_0_alias
	.size		__nv_reservedSMEM_offset_0_alias, 0, 64
	.other		__nv_reservedSMEM_offset_0_alias,@"STO_CUDA_RESERVED_SHARED STV_DEFAULT"
__nv_reservedSMEM_offset_0_alias:
	.zero		0
	.zero		64


//--------------------- .nv.constant0._Z11hello_worldv --------------------------
	.section	.nv.constant0._Z11hello_worldv,"a",@progbits
	.sectionflags	@""
	.align	4
.nv.constant0._Z11hello_worldv:
	.zero		896


//--------------------- SYMBOLS --------------------------

	.type		.nv.reservedSmem.offset0,@object
	.size		.nv.reservedSmem.offset0,0x4
	.type		vprintf,@function
